//
// Generated by NVIDIA NVVM Compiler
//
// Compiler Build ID: CL-36424714
// Cuda compilation tools, release 13.0, V13.0.88
// Based on NVVM 20.0.0
//

.version 9.0
.target sm_100
.address_size 64

	// .globl	_Z6kernel6Matrix
// _ZZ6kernel6MatrixE2sM has been demoted

.visible .entry _Z6kernel6Matrix(
	.param .align 8 .b8 _Z6kernel6Matrix_param_0[24]
)
{
	.reg .b32 	%r<18>;
	.reg .b32 	%f<3>;
	.reg .b64 	%rd<10>;
	// demoted variable
	.shared .align 4 .b8 _ZZ6kernel6MatrixE2sM[64];
	ld.param.u32 	%r1, [_Z6kernel6Matrix_param_0+8];
	ld.param.u64 	%rd1, [_Z6kernel6Matrix_param_0+16];
	mov.u32 	%r2, %ctaid.y;
	mov.u32 	%r3, %ctaid.x;
	cvta.to.global.u64 	%rd2, %rd1;
	shl.b32 	%r4, %r3, 2;
	mul.lo.s32 	%r5, %r2, %r1;
	shl.b32 	%r6, %r5, 2;
	add.s32 	%r7, %r4, %r6;
	cvt.s64.s32 	%rd3, %r7;
	mov.u32 	%r8, %nctaid.x;
	mad.lo.s32 	%r9, %r2, %r8, %r3;
	cvt.rn.f32.u32 	%f1, %r9;
	mov.u32 	%r10, %tid.y;
	shl.b32 	%r11, %r10, 4;
	mov.u32 	%r12, _ZZ6kernel6MatrixE2sM;
	add.s32 	%r13, %r12, %r11;
	mov.u32 	%r14, %tid.x;
	shl.b32 	%r15, %r14, 2;
	add.s32 	%r16, %r13, %r15;
	st.shared.f32 	[%r16], %f1;
	bar.sync 	0;
	ld.shared.f32 	%f2, [%r16];
	cvt.u64.u32 	%rd4, %r14;
	mul.lo.s32 	%r17, %r1, %r10;
	cvt.s64.s32 	%rd5, %r17;
	add.s64 	%rd6, %rd5, %rd4;
	add.s64 	%rd7, %rd6, %rd3;
	shl.b64 	%rd8, %rd7, 2;
	add.s64 	%rd9, %rd2, %rd8;
	st.global.f32 	[%rd9], %f2;
	ret;

}


// ===== COMPILED SASS (sm_100) =====

	.target	sm_100

	.elftype	@"ET_EXEC"


//--------------------- .note.nv.tkinfo           --------------------------
	.section	.note.nv.tkinfo,"",@"SHT_NOTE"
	.sectionflags	@"SHF_NOTE_NV_TKINFO"
	.tkinfo
        /*0018*/ 	.word	0x00000002
        /*0030*/ 	.string	""
        /*0030*/ 	.string	"ptxas"
        /*0030*/ 	.string	"Cuda compilation tools, release 13.0, V13.0.88"
        /*0030*/ 	.string	"Build cuda_13.0.r13.0/compiler.36424714_0"
        /*0030*/ 	.string	"-arch sm_100 -m 64 "



//--------------------- .note.nv.cuinfo           --------------------------
	.section	.note.nv.cuinfo,"",@"SHT_NOTE"
	.sectionflags	@"SHF_NOTE_NV_CUINFO"
        /*0018*/ 	.short	0x0002
        /*001a*/ 	.short	0x0064
        /*001c*/ 	.short	0x0082
	.zero		2


//--------------------- .nv.info                  --------------------------
	.section	.nv.info,"",@"SHT_CUDA_INFO"
	.align	4


	//----- nvinfo : EIATTR_REGCOUNT
	.align		4
        /*0000*/ 	.byte	0x04, 0x2f
        /*0002*/ 	.short	(.L_1 - .L_0)
	.align		4
.L_0:
        /*0004*/ 	.word	index@(_Z6kernel6Matrix)
        /*0008*/ 	.word	0x0000000c


	//----- nvinfo : EIATTR_FRAME_SIZE
	.align		4
.L_1:
        /*000c*/ 	.byte	0x04, 0x11
        /*000e*/ 	.short	(.L_3 - .L_2)
	.align		4
.L_2:
        /*0010*/ 	.word	index@(_Z6kernel6Matrix)
        /*0014*/ 	.word	0x00000000


	//----- nvinfo : EIATTR_MIN_STACK_SIZE
	.align		4
.L_3:
        /*0018*/ 	.byte	0x04, 0x12
        /*001a*/ 	.short	(.L_5 - .L_4)
	.align		4
.L_4:
        /*001c*/ 	.word	index@(_Z6kernel6Matrix)
        /*0020*/ 	.word	0x00000000
.L_5:


//--------------------- .nv.compat                --------------------------
	.section	.nv.compat,"",@"SHT_CUDA_COMPAT_INFO"
	.align	4
        /*0000*/ 	.byte	0x02, 0x09, 0x00, 0x00, 0x02, 0x02, 0x01, 0x00, 0x02, 0x05, 0x05, 0x00, 0x03, 0x07, 0x01, 0x01
        /*0010*/ 	.byte	0x02, 0x03, 0x00, 0x00, 0x02, 0x06, 0x01, 0x00, 0x04, 0x0b, 0x08, 0x00, 0x09, 0x00, 0x00, 0x00
        /*0020*/ 	.byte	0x00, 0x00, 0x00, 0x00


//--------------------- .nv.info._Z6kernel6Matrix --------------------------
	.section	.nv.info._Z6kernel6Matrix,"",@"SHT_CUDA_INFO"
	.sectionflags	@""
	.align	4


	//----- nvinfo : EIATTR_CUDA_API_VERSION
	.align		4
        /*0000*/ 	.byte	0x04, 0x37
        /*0002*/ 	.short	(.L_7 - .L_6)
.L_6:
        /*0004*/ 	.word	0x00000082


	//----- nvinfo : EIATTR_KPARAM_INFO
	.align		4
.L_7:
        /*0008*/ 	.byte	0x04, 0x17
        /*000a*/ 	.short	(.L_9 - .L_8)
.L_8:
        /*000c*/ 	.word	0x00000000
        /*0010*/ 	.short	0x0000
        /*0012*/ 	.short	0x0000
        /*0014*/ 	.byte	0x00, 0xf0, 0x61, 0x00


	//----- nvinfo : EIATTR_SPARSE_MMA_MASK
	.align		4
.L_9:
        /*0018*/ 	.byte	0x03, 0x50
        /*001a*/ 	.short	0x0000


	//----- nvinfo : EIATTR_MAXREG_COUNT
	.align		4
        /*001c*/ 	.byte	0x03, 0x1b
        /*001e*/ 	.short	0x00ff


	//----- nvinfo : EIATTR_NUM_BARRIERS
	.align		4
        /*0020*/ 	.byte	0x02, 0x4c
        /*0022*/ 	.byte	0x01
	.zero		1


	//----- nvinfo : EIATTR_MERCURY_ISA_VERSION
	.align		4
        /*0024*/ 	.byte	0x03, 0x5f
        /*0026*/ 	.short	0x0101


	//----- nvinfo : EIATTR_VRC_CTA_INIT_COUNT
	.align		4
        /*0028*/ 	.byte	0x02, 0x4a
	.zero		1
	.zero		1


	//----- nvinfo : EIATTR_EXIT_INSTR_OFFSETS
	.align		4
        /*002c*/ 	.byte	0x04, 0x1c
        /*002e*/ 	.short	(.L_11 - .L_10)


	//   ....[0]....
.L_10:
        /*0030*/ 	.word	0x000001d0


	//----- nvinfo : EIATTR_CBANK_PARAM_SIZE
	.align		4
.L_11:
        /*0034*/ 	.byte	0x03, 0x19
        /*0036*/ 	.short	0x0018


	//----- nvinfo : EIATTR_PARAM_CBANK
	.align		4
        /*0038*/ 	.byte	0x04, 0x0a
        /*003a*/ 	.short	(.L_13 - .L_12)
	.align		4
.L_12:
        /*003c*/ 	.word	index@(.nv.constant0._Z6kernel6Matrix)
        /*0040*/ 	.short	0x0380
        /*0042*/ 	.short	0x0018


	//----- nvinfo : EIATTR_SW_WAR
	.align		4
.L_13:
        /*0044*/ 	.byte	0x04, 0x36
        /*0046*/ 	.short	(.L_15 - .L_14)
.L_14:
        /*0048*/ 	.word	0x00000008
.L_15:


//--------------------- .nv.callgraph             --------------------------
	.section	.nv.callgraph,"",@"SHT_CUDA_CALLGRAPH"
	.align	4
	.sectionentsize	8
	.align		4
        /*0000*/ 	.word	0x00000000
	.align		4
        /*0004*/ 	.word	0xffffffff
	.align		4
        /*0008*/ 	.word	0x00000000
	.align		4
        /*000c*/ 	.word	0xfffffffe
	.align		4
        /*0010*/ 	.word	0x00000000
	.align		4
        /*0014*/ 	.word	0xfffffffd
	.align		4
        /*0018*/ 	.word	0x00000000
	.align		4
        /*001c*/ 	.word	0xfffffffc


//--------------------- .text._Z6kernel6Matrix    --------------------------
	.section	.text._Z6kernel6Matrix,"ax",@progbits
	.align	128
        .global         _Z6kernel6Matrix
        .type           _Z6kernel6Matrix,@function
        .size           _Z6kernel6Matrix,(.L_x_1 - _Z6kernel6Matrix)
        .other          _Z6kernel6Matrix,@"STO_CUDA_ENTRY STV_DEFAULT"
_Z6kernel6Matrix:
.text._Z6kernel6Matrix:
[----:B------:R-:W-:Y:S01]  /*0000*/  LDC R1, c[0x0][0x37c] ;  /* 0x0000df00ff017b82 */ /* 0x000fe20000000800 */
[----:B------:R-:W0:Y:S07]  /*0010*/  S2R R3, SR_TID.Y ;  /* 0x0000000000037919 */ /* 0x000e2e0000002200 */
[----:B------:R-:W1:Y:S01]  /*0020*/  S2UR UR5, SR_CgaCtaId ;  /* 0x00000000000579c3 */ /* 0x000e620000008800 */
[----:B------:R-:W2:Y:S01]  /*0030*/  LDCU UR8, c[0x0][0x370] ;  /* 0x00006e00ff0877ac */ /* 0x000ea20008000800 */
[----:B------:R-:W3:Y:S01]  /*0040*/  S2R R9, SR_TID.X ;  /* 0x0000000000097919 */ /* 0x000ee20000002100 */
[----:B------:R-:W-:-:S05]  /*0050*/  UMOV UR4, 0x400 ;  /* 0x0000040000047882 */ /* 0x000fca0000000000 */
[----:B------:R-:W-:Y:S08]  /*0060*/  S2UR UR6, SR_CTAID.Y ;  /* 0x00000000000679c3 */ /* 0x000ff00000002600 */
[----:B------:R-:W2:Y:S01]  /*0070*/  S2UR UR7, SR_CTAID.X ;  /* 0x00000000000779c3 */ /* 0x000ea20000002500 */
[----:B-1----:R-:W-:-:S06]  /*0080*/  ULEA UR5, UR5, UR4, 0x18 ;  /* 0x0000000405057291 */ /* 0x002fcc000f8ec0ff */
[----:B0-----:R-:W-:-:S05]  /*0090*/  LEA R2, R3, UR5, 0x4 ;  /* 0x0000000503027c11 */ /* 0x001fca000f8e20ff */
[----:B------:R-:W0:Y:S01]  /*00a0*/  LDCU UR5, c[0x0][0x388] ;  /* 0x00007100ff0577ac */ /* 0x000e220008000800 */
[----:B---3--:R-:W-:Y:S01]  /*00b0*/  IMAD R5, R9, 0x4, R2 ;  /* 0x0000000409057824 */ /* 0x008fe200078e0202 */
[----:B--2---:R-:W-:Y:S01]  /*00c0*/  UIMAD UR4, UR6, UR8, UR7 ;  /* 0x00000008060472a4 */ /* 0x004fe2000f8e0207 */
[----:B------:R-:W1:Y:S05]  /*00d0*/  LDCU.64 UR8, c[0x0][0x390] ;  /* 0x00007200ff0877ac */ /* 0x000e6a0008000a00 */
[----:B------:R-:W-:-:S05]  /*00e0*/  I2FP.F32.U32 R0, UR4 ;  /* 0x0000000400007c45 */ /* 0x000fca0008201000 */
[----:B------:R2:W-:Y:S01]  /*00f0*/  STS [R5], R0 ;  /* 0x0000000005007388 */ /* 0x0005e20000000800 */
[----:B0-----:R-:W-:Y:S02]  /*0100*/  UIMAD UR4, UR6, UR5, UR7 ;  /* 0x00000005060472a4 */ /* 0x001fe4000f8e0207 */
[----:B------:R-:W-:Y:S01]  /*0110*/  IMAD R2, R3, UR5, RZ ;  /* 0x0000000503027c24 */ /* 0x000fe2000f8e02ff */
[----:B------:R-:W-:Y:S01]  /*0120*/  BAR.SYNC.DEFER_BLOCKING 0x0 ;  /* 0x0000000000007b1d */ /* 0x000fe20000010000 */
[----:B------:R-:W-:-:S05]  /*0130*/  USHF.L.U32 UR4, UR4, 0x2, URZ ;  /* 0x0000000204047899 */ /* 0x000fca00080006ff */
[----:B------:R-:W0:Y:S01]  /*0140*/  LDCU.64 UR6, c[0x0][0x358] ;  /* 0x00006b00ff0677ac */ /* 0x000e220008000a00 */
[----:B------:R-:W-:Y:S01]  /*0150*/  IADD3 R9, P0, P1, R2, UR4, R9 ;  /* 0x0000000402097c10 */ /* 0x000fe2000f91e009 */
[----:B------:R-:W-:Y:S01]  /*0160*/  USHF.R.S32.HI UR5, URZ, 0x1f, UR4 ;  /* 0x0000001fff057899 */ /* 0x000fe20008011404 */
[----:B------:R-:W-:-:S05]  /*0170*/  SHF.R.S32.HI R2, RZ, 0x1f, R2 ;  /* 0x0000001fff027819 */ /* 0x000fca0000011402 */
[----:B--2---:R-:W-:Y:S02]  /*0180*/  IADD3.X R0, PT, PT, R2, UR5, RZ, P0, P1 ;  /* 0x0000000502007c10 */ /* 0x004fe400087e24ff */
[----:B-1----:R-:W-:-:S04]  /*0190*/  LEA R2, P0, R9, UR8, 0x2 ;  /* 0x0000000809027c11 */ /* 0x002fc8000f8010ff */
[----:B------:R-:W-:Y:S01]  /*01a0*/  LEA.HI.X R3, R9, UR9, R0, 0x2, P0 ;  /* 0x0000000909037c11 */ /* 0x000fe200080f1400 */
[----:B------:R-:W0:Y:S04]  /*01b0*/  LDS R7, [R5] ;  /* 0x0000000005077984 */ /* 0x000e280000000800 */
[----:B0-----:R-:W-:Y:S01]  /*01c0*/  STG.E desc[UR6][R2.64], R7 ;  /* 0x0000000702007986 */ /* 0x001fe2000c101906 */
[----:B------:R-:W-:Y:S05]  /*01d0*/  EXIT ;  /* 0x000000000000794d */ /* 0x000fea0003800000 */
.L_x_0:
[----:B------:R-:W-:-:S00]  /*01e0*/  BRA `(.L_x_0) ;  /* 0xfffffffc00fc7947 */ /* 0x000fc0000383ffff */
[----:B------:R-:W-:-:S00]  /*01f0*/  NOP ;  /* 0x0000000000007918 */ /* 0x000fc00000000000 */
        /* <DEDUP_REMOVED lines=8> */
.L_x_1:


//--------------------- .nv.shared._Z6kernel6Matrix --------------------------
	.section	.nv.shared._Z6kernel6Matrix,"aw",@nobits
	.sectionflags	@""
	.align	4
.nv.shared._Z6kernel6Matrix:
	.zero		1088


//--------------------- .nv.shared.reserved.0     --------------------------
	.section	.nv.shared.reserved.0,"aw",@nobits
	.weak		__nv_reservedSMEM_offset_0_alias
	.size		__nv_reservedSMEM_offset_0_alias, 0, 64
	.other		__nv_reservedSMEM_offset_0_alias,@"STO_CUDA_RESERVED_SHARED STV_DEFAULT"
__nv_reservedSMEM_offset_0_alias:
	.zero		0
	.zero		64


//--------------------- .nv.constant0._Z6kernel6Matrix --------------------------
	.section	.nv.constant0._Z6kernel6Matrix,"a",@progbits
	.sectionflags	@""
	.align	4
.nv.constant0._Z6kernel6Matrix:
	.zero		920


//--------------------- SYMBOLS --------------------------

	.type		.nv.reservedSmem.offset0,@object
	.size		.nv.reservedSmem.offset0,0x4
	.type		.nv.reservedSmem.cap,@object
	.size		.nv.reservedSmem.cap,0x4
